	.headerflags	@"EF_CUDA_TEXMODE_UNIFIED EF_CUDA_64BIT_ADDRESS EF_CUDA_ACCELERATORS EF_CUDA_SM90 EF_CUDA_VIRTUAL_SM(EF_CUDA_SM90)"
	.elftype	@"ET_EXEC"


//--------------------- .nv.info                  --------------------------
	.section	.nv.info,"",@"SHT_CUDA_INFO"
	.align	4


	//----- nvinfo : EIATTR_REGCOUNT
	.align		4
        /*0000*/ 	.byte	0x04, 0x2f
        /*0002*/ 	.short	(.L_1 - .L_0)
	.align		4
.L_0:
        /*0004*/ 	.word	index@(triton_poi_fused__unsafe_index_add_mul_sub_87)
        /*0008*/ 	.word	0x00000019


	//----- nvinfo : EIATTR_MIN_STACK_SIZE
	.align		4
.L_1:
        /*000c*/ 	.byte	0x04, 0x12
        /*000e*/ 	.short	(.L_3 - .L_2)
	.align		4
.L_2:
        /*0010*/ 	.word	index@(triton_poi_fused__unsafe_index_add_mul_sub_87)
        /*0014*/ 	.word	0x00000000


	//----- nvinfo : EIATTR_FRAME_SIZE
	.align		4
.L_3:
        /*0018*/ 	.byte	0x04, 0x11
        /*001a*/ 	.short	(.L_5 - .L_4)
	.align		4
.L_4:
        /*001c*/ 	.word	index@(triton_poi_fused__unsafe_index_add_mul_sub_87)
        /*0020*/ 	.word	0x00000000


	//----- nvinfo : EIATTR_MIN_STACK_SIZE
	.align		4
.L_5:
        /*0024*/ 	.byte	0x04, 0x12
        /*0026*/ 	.short	(.L_7 - .L_6)
	.align		4
.L_6:
        /*0028*/ 	.word	index@(triton_poi_fused__unsafe_index_add_mul_sub_87)
        /*002c*/ 	.word	0x00000000
.L_7:


//--------------------- .nv.info.triton_poi_fused__unsafe_index_add_mul_sub_87 --------------------------
	.section	.nv.info.triton_poi_fused__unsafe_index_add_mul_sub_87,"",@"SHT_CUDA_INFO"
	.sectionflags	@""
	.align	4


	//----- nvinfo : EIATTR_CUDA_API_VERSION
	.align		4
        /*0000*/ 	.byte	0x04, 0x37
        /*0002*/ 	.short	(.L_9 - .L_8)
.L_8:
        /*0004*/ 	.word	0x0000007c


	//----- nvinfo : EIATTR_KPARAM_INFO
	.align		4
.L_9:
        /*0008*/ 	.byte	0x04, 0x17
        /*000a*/ 	.short	(.L_11 - .L_10)
.L_10:
        /*000c*/ 	.word	0x00000000
        /*0010*/ 	.short	0x0006
        /*0012*/ 	.short	0x0030
        /*0014*/ 	.byte	0x00, 0xf0, 0x11, 0x00


	//----- nvinfo : EIATTR_KPARAM_INFO
	.align		4
.L_11:
        /*0018*/ 	.byte	0x04, 0x17
        /*001a*/ 	.short	(.L_13 - .L_12)
.L_12:
        /*001c*/ 	.word	0x00000000
        /*0020*/ 	.short	0x0005
        /*0022*/ 	.short	0x0028
        /*0024*/ 	.byte	0x00, 0xf4, 0x21, 0x00


	//----- nvinfo : EIATTR_KPARAM_INFO
	.align		4
.L_13:
        /*0028*/ 	.byte	0x04, 0x17
        /*002a*/ 	.short	(.L_15 - .L_14)
.L_14:
        /*002c*/ 	.word	0x00000000
        /*0030*/ 	.short	0x0004
        /*0032*/ 	.short	0x0020
        /*0034*/ 	.byte	0x00, 0xf4, 0x21, 0x00


	//----- nvinfo : EIATTR_KPARAM_INFO
	.align		4
.L_15:
        /*0038*/ 	.byte	0x04, 0x17
        /*003a*/ 	.short	(.L_17 - .L_16)
.L_16:
        /*003c*/ 	.word	0x00000000
        /*0040*/ 	.short	0x0003
        /*0042*/ 	.short	0x0018
        /*0044*/ 	.byte	0x00, 0xf4, 0x21, 0x00


	//----- nvinfo : EIATTR_KPARAM_INFO
	.align		4
.L_17:
        /*0048*/ 	.byte	0x04, 0x17
        /*004a*/ 	.short	(.L_19 - .L_18)
.L_18:
        /*004c*/ 	.word	0x00000000
        /*0050*/ 	.short	0x0002
        /*0052*/ 	.short	0x0010
        /*0054*/ 	.byte	0x00, 0xf4, 0x21, 0x00


	//----- nvinfo : EIATTR_KPARAM_INFO
	.align		4
.L_19:
        /*0058*/ 	.byte	0x04, 0x17
        /*005a*/ 	.short	(.L_21 - .L_20)
.L_20:
        /*005c*/ 	.word	0x00000000
        /*0060*/ 	.short	0x0001
        /*0062*/ 	.short	0x0008
        /*0064*/ 	.byte	0x00, 0xf4, 0x21, 0x00


	//----- nvinfo : EIATTR_KPARAM_INFO
	.align		4
.L_21:
        /*0068*/ 	.byte	0x04, 0x17
        /*006a*/ 	.short	(.L_23 - .L_22)
.L_22:
        /*006c*/ 	.word	0x00000000
        /*0070*/ 	.short	0x0000
        /*0072*/ 	.short	0x0000
        /*0074*/ 	.byte	0x00, 0xf4, 0x21, 0x00


	//----- nvinfo : EIATTR_SPARSE_MMA_MASK
	.align		4
.L_23:
        /*0078*/ 	.byte	0x03, 0x50
        /*007a*/ 	.short	0x0000


	//----- nvinfo : EIATTR_MAXREG_COUNT
	.align		4
        /*007c*/ 	.byte	0x03, 0x1b
        /*007e*/ 	.short	0x00ff


	//----- nvinfo : EIATTR_EXIT_INSTR_OFFSETS
	.align		4
        /*0080*/ 	.byte	0x04, 0x1c
        /*0082*/ 	.short	(.L_25 - .L_24)


	//   ....[0]....
.L_24:
        /*0084*/ 	.word	0x000004e0


	//----- nvinfo : EIATTR_REQNTID
	.align		4
.L_25:
        /*0088*/ 	.byte	0x04, 0x10
        /*008a*/ 	.short	(.L_27 - .L_26)
.L_26:
        /*008c*/ 	.word	0x00000080
        /*0090*/ 	.word	0x00000001
        /*0094*/ 	.word	0x00000001


	//----- nvinfo : EIATTR_CBANK_PARAM_SIZE
	.align		4
.L_27:
        /*0098*/ 	.byte	0x03, 0x19
        /*009a*/ 	.short	0x0034


	//----- nvinfo : EIATTR_PARAM_CBANK
	.align		4
        /*009c*/ 	.byte	0x04, 0x0a
        /*009e*/ 	.short	(.L_29 - .L_28)
	.align		4
.L_28:
        /*00a0*/ 	.word	index@(.nv.constant0.triton_poi_fused__unsafe_index_add_mul_sub_87)
        /*00a4*/ 	.short	0x0210
        /*00a6*/ 	.short	0x0034


	//----- nvinfo : EIATTR_SW_WAR
	.align		4
.L_29:
        /*00a8*/ 	.byte	0x04, 0x36
        /*00aa*/ 	.short	(.L_31 - .L_30)
.L_30:
        /*00ac*/ 	.word	0x00000008
.L_31:


//--------------------- .nv.callgraph             --------------------------
	.section	.nv.callgraph,"",@"SHT_CUDA_CALLGRAPH"
	.align	4
	.sectionentsize	8
	.align		4
        /*0000*/ 	.word	0x00000000
	.align		4
        /*0004*/ 	.word	0xffffffff
	.align		4
        /*0008*/ 	.word	0x00000000
	.align		4
        /*000c*/ 	.word	0xfffffffe
	.align		4
        /*0010*/ 	.word	0x00000000
	.align		4
        /*0014*/ 	.word	0xfffffffd
	.align		4
        /*0018*/ 	.word	0x00000000
	.align		4
        /*001c*/ 	.word	0xfffffffc


//--------------------- .text.triton_poi_fused__unsafe_index_add_mul_sub_87 --------------------------
	.section	.text.triton_poi_fused__unsafe_index_add_mul_sub_87,"ax",@progbits
	.align	128
        .global         triton_poi_fused__unsafe_index_add_mul_sub_87
        .type           triton_poi_fused__unsafe_index_add_mul_sub_87,@function
        .size           triton_poi_fused__unsafe_index_add_mul_sub_87,(.L_x_1 - triton_poi_fused__unsafe_index_add_mul_sub_87)
        .other          triton_poi_fused__unsafe_index_add_mul_sub_87,@"STO_CUDA_ENTRY STV_DEFAULT"
triton_poi_fused__unsafe_index_add_mul_sub_87:
.text.triton_poi_fused__unsafe_index_add_mul_sub_87:
[----:B------:R-:W-:Y:S01]  /*0000*/  LDC R1, c[0x0][0x28] ;  /* 0x00000a00ff017b82 */ /* 0x000fe20000000800 */
[----:B------:R-:W1:Y:S07]  /*0010*/  S2R R0, SR_TID.X ;  /* 0x0000000000007919 */ /* 0x000e6e0000002100 */
[----:B------:R-:W2:Y:S01]  /*0020*/  LDC.64 R14, c[0x0][0x210] ;  /* 0x00008400ff0e7b82 */ /* 0x000ea20000000a00 */
[----:B------:R-:W-:Y:S01]  /*0030*/  ULDC.64 UR4, c[0x0][0x208] ;  /* 0x0000820000047ab9 */ /* 0x000fe20000000a00 */
[----:B------:R-:W-:Y:S01]  /*0040*/  ULDC.64 UR6, c[0x0][0x220] ;  /* 0x0000880000067ab9 */ /* 0x000fe20000000a00 */
[----:B------:R-:W3:Y:S05]  /*0050*/  S2R R3, SR_CTAID.X ;  /* 0x0000000000037919 */ /* 0x000eea0000002500 */
[----:B------:R-:W4:Y:S01]  /*0060*/  LDC.64 R8, c[0x0][0x218] ;  /* 0x00008600ff087b82 */ /* 0x000f220000000a00 */
[----:B-1----:R-:W-:-:S05]  /*0070*/  IMAD.SHL.U32 R0, R0, 0x2, RZ ;  /* 0x0000000200007824 */ /* 0x002fca00078e00ff */
[----:B------:R-:W-:-:S05]  /*0080*/  LOP3.LUT R0, R0, 0xfe, RZ, 0xc0, !PT ;  /* 0x000000fe00007812 */ /* 0x000fca00078ec0ff */
[----:B---3--:R-:W-:-:S05]  /*0090*/  IMAD R0, R3, 0x100, R0 ;  /* 0x0000010003007824 */ /* 0x008fca00078e0200 */
[----:B------:R-:W-:-:S04]  /*00a0*/  SHF.R.S32.HI R5, RZ, 0x1f, R0 ;  /* 0x0000001fff057819 */ /* 0x000fc80000011400 */
[----:B------:R-:W-:-:S04]  /*00b0*/  LEA.HI R2, R5, R0, RZ, 0x2 ;  /* 0x0000000005027211 */ /* 0x000fc800078f10ff */
[----:B------:R-:W-:Y:S02]  /*00c0*/  SHF.R.S32.HI R4, RZ, 0x2, R2 ;  /* 0x00000002ff047819 */ /* 0x000fe40000011402 */
[----:B------:R-:W-:Y:S02]  /*00d0*/  LOP3.LUT R7, R2, 0xfffffffc, RZ, 0xc0, !PT ;  /* 0xfffffffc02077812 */ /* 0x000fe400078ec0ff */
[----:B------:R-:W-:-:S04]  /*00e0*/  LEA.HI R5, R4, R4, RZ, 0x2 ;  /* 0x0000000404057211 */ /* 0x000fc800078f10ff */
[----:B------:R-:W-:-:S05]  /*00f0*/  LOP3.LUT R5, R5, 0xfffffffc, RZ, 0xc0, !PT ;  /* 0xfffffffc05057812 */ /* 0x000fca00078ec0ff */
[----:B------:R-:W-:-:S04]  /*0100*/  IMAD.IADD R5, R4, 0x1, -R5 ;  /* 0x0000000104057824 */ /* 0x000fc800078e0a05 */
[----:B--2---:R-:W-:Y:S02]  /*0110*/  IMAD.WIDE R14, R5, 0x8, R14 ;  /* 0x00000008050e7825 */ /* 0x004fe400078e020e */
[----:B------:R-:W1:Y:S04]  /*0120*/  LDC.64 R4, c[0x0][0x228] ;  /* 0x00008a00ff047b82 */ /* 0x000e680000000a00 */
[----:B------:R-:W2:Y:S01]  /*0130*/  LDG.E.EL.64 R14, desc[UR4][R14.64] ;  /* 0x000000040e0e7981 */ /* 0x000ea2000c2e1b00 */
[----:B------:R-:W-:-:S04]  /*0140*/  IMAD.IADD R12, R0, 0x1, -R7 ;  /* 0x00000001000c7824 */ /* 0x000fc800078e0a07 */
[----:B----4-:R-:W-:-:S06]  /*0150*/  IMAD.WIDE R8, R12, 0x8, R8 ;  /* 0x000000080c087825 */ /* 0x010fcc00078e0208 */
[----:B------:R-:W3:Y:S01]  /*0160*/  LDG.E.EL.128 R8, desc[UR4][R8.64] ;  /* 0x0000000408087981 */ /* 0x000ee2000c2e1d00 */
[----:B-1----:R-:W-:-:S06]  /*0170*/  IMAD.WIDE R4, R12, 0x8, R4 ;  /* 0x000000080c047825 */ /* 0x002fcc00078e0204 */
[----:B------:R-:W4:Y:S01]  /*0180*/  LDG.E.EL.128 R4, desc[UR4][R4.64] ;  /* 0x0000000404047981 */ /* 0x000f22000c2e1d00 */
[----:B------:R-:W-:-:S04]  /*0190*/  SHF.R.S32.HI R3, RZ, 0x17, R3 ;  /* 0x00000017ff037819 */ /* 0x000fc80000011403 */
[----:B------:R-:W-:-:S04]  /*01a0*/  SGXT R3, R3, 0x1 ;  /* 0x000000010303781a */ /* 0x000fc80000000200 */
[----:B------:R-:W-:Y:S02]  /*01b0*/  LEA.HI R3, R3, R0, RZ, 0x4 ;  /* 0x0000000003037211 */ /* 0x000fe400078f20ff */
[----:B--2---:R-:W-:-:S04]  /*01c0*/  SHF.R.U32.HI R13, RZ, 0x1e, R15 ;  /* 0x0000001eff0d7819 */ /* 0x004fc8000001160f */
[----:B------:R-:W-:-:S04]  /*01d0*/  LOP3.LUT R13, R13, 0x2, RZ, 0xc0, !PT ;  /* 0x000000020d0d7812 */ /* 0x000fc800078ec0ff */
[----:B------:R-:W-:Y:S02]  /*01e0*/  IADD3 R16, P0, R14, R13, RZ ;  /* 0x0000000d0e107210 */ /* 0x000fe40007f1e0ff */
[----:B---3--:R-:W-:-:S03]  /*01f0*/  SHF.R.U32.HI R19, RZ, 0x1c, R9 ;  /* 0x0000001cff137819 */ /* 0x008fc60000011609 */
[----:B------:R-:W-:Y:S01]  /*0200*/  IMAD.X R13, RZ, RZ, R15, P0 ;  /* 0x000000ffff0d7224 */ /* 0x000fe200000e060f */
[----:B------:R-:W-:Y:S01]  /*0210*/  LEA R2, P0, R8, UR6, 0x2 ;  /* 0x0000000608027c11 */ /* 0x000fe2000f8010ff */
[----:B------:R-:W-:Y:S01]  /*0220*/  IMAD.SHL.U32 R14, R16, 0x8, RZ ;  /* 0x00000008100e7824 */ /* 0x000fe200078e00ff */
[----:B------:R-:W-:Y:S02]  /*0230*/  SHF.R.U32.HI R15, RZ, 0x1c, R11 ;  /* 0x0000001cff0f7819 */ /* 0x000fe4000001160b */
[----:B------:R-:W-:Y:S02]  /*0240*/  LEA R17, P1, R10, UR6, 0x2 ;  /* 0x000000060a117c11 */ /* 0x000fe4000f8210ff */
[----:B------:R-:W-:Y:S02]  /*0250*/  LEA.HI.X R18, R8, UR7, R9, 0x2, P0 ;  /* 0x0000000708127c11 */ /* 0x000fe400080f1409 */
[----:B------:R-:W-:Y:S02]  /*0260*/  SHF.L.U64.HI R13, R16, 0x3, R13 ;  /* 0x00000003100d7819 */ /* 0x000fe4000001020d */
[----:B------:R-:W-:-:S02]  /*0270*/  LOP3.LUT R15, R15, 0x8, RZ, 0xc0, !PT ;  /* 0x000000080f0f7812 */ /* 0x000fc400078ec0ff */
[----:B----4-:R-:W-:Y:S02]  /*0280*/  LEA R9, P4, R4, UR6, 0x2 ;  /* 0x0000000604097c11 */ /* 0x010fe4000f8810ff */
[----:B------:R-:W-:Y:S02]  /*0290*/  LEA.HI.X R16, R10, UR7, R11, 0x2, P1 ;  /* 0x000000070a107c11 */ /* 0x000fe400088f140b */
[--C-:B------:R-:W-:Y:S02]  /*02a0*/  SHF.R.U32.HI R11, RZ, 0x1c, R5.reuse ;  /* 0x0000001cff0b7819 */ /* 0x100fe40000011605 */
[----:B------:R-:W-:Y:S02]  /*02b0*/  LEA.HI.X R20, R4, UR7, R5, 0x2, P4 ;  /* 0x0000000704147c11 */ /* 0x000fe4000a0f1405 */
[----:B------:R-:W1:Y:S01]  /*02c0*/  LDC.64 R4, c[0x0][0x230] ;  /* 0x00008c00ff047b82 */ /* 0x000e620000000a00 */
[----:B------:R-:W-:Y:S02]  /*02d0*/  IADD3 R8, P2, P3, R14, R17, R15 ;  /* 0x000000110e087210 */ /* 0x000fe40007b5e00f */
[----:B------:R-:W-:-:S02]  /*02e0*/  LOP3.LUT R19, R19, 0x8, RZ, 0xc0, !PT ;  /* 0x0000000813137812 */ /* 0x000fc400078ec0ff */
[----:B------:R-:W-:Y:S02]  /*02f0*/  LEA R15, P4, R6, UR6, 0x2 ;  /* 0x00000006060f7c11 */ /* 0x000fe4000f8810ff */
[----:B------:R-:W-:Y:S02]  /*0300*/  SHF.R.U32.HI R10, RZ, 0x1c, R7 ;  /* 0x0000001cff0a7819 */ /* 0x000fe40000011607 */
[----:B------:R-:W-:Y:S02]  /*0310*/  LOP3.LUT R11, R11, 0x8, RZ, 0xc0, !PT ;  /* 0x000000080b0b7812 */ /* 0x000fe400078ec0ff */
[----:B------:R-:W-:Y:S02]  /*0320*/  IADD3 R2, P0, P1, R14, R2, R19 ;  /* 0x000000020e027210 */ /* 0x000fe4000791e013 */
[----:B------:R-:W-:Y:S02]  /*0330*/  LEA.HI.X R22, R6, UR7, R7, 0x2, P4 ;  /* 0x0000000706167c11 */ /* 0x000fe4000a0f1407 */
[----:B------:R-:W-:-:S02]  /*0340*/  LOP3.LUT R7, R10, 0x8, RZ, 0xc0, !PT ;  /* 0x000000080a077812 */ /* 0x000fc400078ec0ff */
[C---:B------:R-:W-:Y:S02]  /*0350*/  IADD3 R6, P4, P5, R14.reuse, R9, R11 ;  /* 0x000000090e067210 */ /* 0x040fe40007d9e00b */
[----:B------:R-:W-:Y:S02]  /*0360*/  SHF.R.S32.HI R11, RZ, 0x4, R3 ;  /* 0x00000004ff0b7819 */ /* 0x000fe40000011403 */
[----:B------:R-:W-:Y:S02]  /*0370*/  IADD3.X R3, R13, R18, RZ, P0, P1 ;  /* 0x000000120d037210 */ /* 0x000fe400007e24ff */
[----:B------:R-:W-:Y:S01]  /*0380*/  IADD3 R10, P0, P1, R14, R15, R7 ;  /* 0x0000000f0e0a7210 */ /* 0x000fe2000791e007 */
[----:B------:R-:W-:Y:S01]  /*0390*/  IMAD.SHL.U32 R15, R11, 0x4, RZ ;  /* 0x000000040b0f7824 */ /* 0x000fe200078e00ff */
[C---:B------:R-:W-:Y:S02]  /*03a0*/  IADD3.X R9, R13.reuse, R16, RZ, P2, P3 ;  /* 0x000000100d097210 */ /* 0x040fe400017e64ff */
[----:B------:R-:W-:Y:S01]  /*03b0*/  IADD3.X R7, R13, R20, RZ, P4, P5 ;  /* 0x000000140d077210 */ /* 0x000fe200027ea4ff */
[----:B------:R-:W-:Y:S01]  /*03c0*/  IMAD.WIDE R2, R15, 0x4, R2 ;  /* 0x000000040f027825 */ /* 0x000fe200078e0202 */
[----:B------:R-:W-:-:S03]  /*03d0*/  IADD3.X R11, R13, R22, RZ, P0, P1 ;  /* 0x000000160d0b7210 */ /* 0x000fc600007e24ff */
[C---:B------:R-:W-:Y:S02]  /*03e0*/  IMAD.WIDE R8, R15.reuse, 0x4, R8 ;  /* 0x000000040f087825 */ /* 0x040fe400078e0208 */
[----:B------:R-:W2:Y:S02]  /*03f0*/  LDG.E.EL R3, desc[UR4][R2.64] ;  /* 0x0000000402037981 */ /* 0x000ea4000c2e1900 */
[C---:B------:R-:W-:Y:S02]  /*0400*/  IMAD.WIDE R6, R15.reuse, 0x4, R6 ;  /* 0x000000040f067825 */ /* 0x040fe400078e0206 */
[----:B------:R-:W3:Y:S02]  /*0410*/  LDG.E.EL R8, desc[UR4][R8.64] ;  /* 0x0000000408087981 */ /* 0x000ee4000c2e1900 */
[----:B------:R-:W-:Y:S02]  /*0420*/  IMAD.WIDE R10, R15, 0x4, R10 ;  /* 0x000000040f0a7825 */ /* 0x000fe400078e020a */
[----:B------:R-:W2:Y:S02]  /*0430*/  LDG.E.EL R6, desc[UR4][R6.64] ;  /* 0x0000000406067981 */ /* 0x000ea4000c2e1900 */
[----:B-1----:R-:W-:-:S02]  /*0440*/  IMAD.WIDE R4, R12, 0x4, R4 ;  /* 0x000000040c047825 */ /* 0x002fc400078e0204 */
[----:B------:R-:W3:Y:S01]  /*0450*/  LDG.E.EL R11, desc[UR4][R10.64] ;  /* 0x000000040a0b7981 */ /* 0x000ee2000c2e1900 */
[----:B------:R-:W1:Y:S03]  /*0460*/  LDC.64 R12, c[0x0][0x238] ;  /* 0x00008e00ff0c7b82 */ /* 0x000e660000000a00 */
[----:B------:R-:W4:Y:S01]  /*0470*/  LDG.E.EL.64 R4, desc[UR4][R4.64] ;  /* 0x0000000404047981 */ /* 0x000f22000c2e1b00 */
[----:B-1----:R-:W-:-:S04]  /*0480*/  IMAD.WIDE R12, R0, 0x4, R12 ;  /* 0x00000004000c7825 */ /* 0x002fc800078e020c */
[----:B--2---:R-:W-:Y:S01]  /*0490*/  FADD R14, -R3, R6 ;  /* 0x00000006030e7221 */ /* 0x004fe20000000100 */
[----:B---3--:R-:W-:-:S03]  /*04a0*/  FADD R15, -R8, R11 ;  /* 0x0000000b080f7221 */ /* 0x008fc60000000100 */
[----:B----4-:R-:W-:Y:S01]  /*04b0*/  FFMA R14, R4, R14, R3 ;  /* 0x0000000e040e7223 */ /* 0x010fe20000000003 */
[----:B------:R-:W-:-:S05]  /*04c0*/  FFMA R15, R5, R15, R8 ;  /* 0x0000000f050f7223 */ /* 0x000fca0000000008 */
[----:B------:R-:W-:Y:S01]  /*04d0*/  STG.E.64 desc[UR4][R12.64], R14 ;  /* 0x0000000e0c007986 */ /* 0x000fe2000c101b04 */
[----:B------:R-:W-:Y:S05]  /*04e0*/  EXIT ;  /* 0x000000000000794d */ /* 0x000fea0003800000 */
.L_x_0:
[----:B------:R-:W-:-:S00]  /*04f0*/  BRA `(.L_x_0) ;  /* 0xfffffffc00fc7947 */ /* 0x000fc0000383ffff */
[----:B------:R-:W-:-:S00]  /*0500*/  NOP ;  /* 0x0000000000007918 */ /* 0x000fc00000000000 */
[----:B------:R-:W-:-:S00]  /*0510*/  NOP ;  /* 0x0000000000007918 */ /* 0x000fc00000000000 */
[----:B------:R-:W-:-:S00]  /*0520*/  NOP ;  /* 0x0000000000007918 */ /* 0x000fc00000000000 */
[----:B------:R-:W-:-:S00]  /*0530*/  NOP ;  /* 0x0000000000007918 */ /* 0x000fc00000000000 */
[----:B------:R-:W-:-:S00]  /*0540*/  NOP ;  /* 0x0000000000007918 */ /* 0x000fc00000000000 */
[----:B------:R-:W-:-:S00]  /*0550*/  NOP ;  /* 0x0000000000007918 */ /* 0x000fc00000000000 */
[----:B------:R-:W-:-:S00]  /*0560*/  NOP ;  /* 0x0000000000007918 */ /* 0x000fc00000000000 */
[----:B------:R-:W-:-:S00]  /*0570*/  NOP ;  /* 0x0000000000007918 */ /* 0x000fc00000000000 */
.L_x_1:


//--------------------- .nv.constant0.triton_poi_fused__unsafe_index_add_mul_sub_87 --------------------------
	.section	.nv.constant0.triton_poi_fused__unsafe_index_add_mul_sub_87,"a",@progbits
	.sectionflags	@""
	.align	4
.nv.constant0.triton_poi_fused__unsafe_index_add_mul_sub_87:
	.zero		580
